	.headerflags	@"EF_CUDA_TEXMODE_UNIFIED EF_CUDA_64BIT_ADDRESS EF_CUDA_ACCELERATORS EF_CUDA_SM90 EF_CUDA_VIRTUAL_SM(EF_CUDA_SM90)"
	.elftype	@"ET_EXEC"


//--------------------- .nv.info                  --------------------------
	.section	.nv.info,"",@"SHT_CUDA_INFO"
	.align	4


	//----- nvinfo : EIATTR_REGCOUNT
	.align		4
        /*0000*/ 	.byte	0x04, 0x2f
        /*0002*/ 	.short	(.L_1 - .L_0)
	.align		4
.L_0:
        /*0004*/ 	.word	index@(triton_poi_fused_convolution_0)
        /*0008*/ 	.word	0x0000000c


	//----- nvinfo : EIATTR_MIN_STACK_SIZE
	.align		4
.L_1:
        /*000c*/ 	.byte	0x04, 0x12
        /*000e*/ 	.short	(.L_3 - .L_2)
	.align		4
.L_2:
        /*0010*/ 	.word	index@(triton_poi_fused_convolution_0)
        /*0014*/ 	.word	0x00000000


	//----- nvinfo : EIATTR_FRAME_SIZE
	.align		4
.L_3:
        /*0018*/ 	.byte	0x04, 0x11
        /*001a*/ 	.short	(.L_5 - .L_4)
	.align		4
.L_4:
        /*001c*/ 	.word	index@(triton_poi_fused_convolution_0)
        /*0020*/ 	.word	0x00000000


	//----- nvinfo : EIATTR_MIN_STACK_SIZE
	.align		4
.L_5:
        /*0024*/ 	.byte	0x04, 0x12
        /*0026*/ 	.short	(.L_7 - .L_6)
	.align		4
.L_6:
        /*0028*/ 	.word	index@(triton_poi_fused_convolution_0)
        /*002c*/ 	.word	0x00000000
.L_7:


//--------------------- .nv.info.triton_poi_fused_convolution_0 --------------------------
	.section	.nv.info.triton_poi_fused_convolution_0,"",@"SHT_CUDA_INFO"
	.sectionflags	@""
	.align	4


	//----- nvinfo : EIATTR_CUDA_API_VERSION
	.align		4
        /*0000*/ 	.byte	0x04, 0x37
        /*0002*/ 	.short	(.L_9 - .L_8)
.L_8:
        /*0004*/ 	.word	0x0000007c


	//----- nvinfo : EIATTR_KPARAM_INFO
	.align		4
.L_9:
        /*0008*/ 	.byte	0x04, 0x17
        /*000a*/ 	.short	(.L_11 - .L_10)
.L_10:
        /*000c*/ 	.word	0x00000000
        /*0010*/ 	.short	0x0002
        /*0012*/ 	.short	0x0010
        /*0014*/ 	.byte	0x00, 0xf0, 0x11, 0x00


	//----- nvinfo : EIATTR_KPARAM_INFO
	.align		4
.L_11:
        /*0018*/ 	.byte	0x04, 0x17
        /*001a*/ 	.short	(.L_13 - .L_12)
.L_12:
        /*001c*/ 	.word	0x00000000
        /*0020*/ 	.short	0x0001
        /*0022*/ 	.short	0x0008
        /*0024*/ 	.byte	0x00, 0xf4, 0x21, 0x00


	//----- nvinfo : EIATTR_KPARAM_INFO
	.align		4
.L_13:
        /*0028*/ 	.byte	0x04, 0x17
        /*002a*/ 	.short	(.L_15 - .L_14)
.L_14:
        /*002c*/ 	.word	0x00000000
        /*0030*/ 	.short	0x0000
        /*0032*/ 	.short	0x0000
        /*0034*/ 	.byte	0x00, 0xf4, 0x21, 0x00


	//----- nvinfo : EIATTR_SPARSE_MMA_MASK
	.align		4
.L_15:
        /*0038*/ 	.byte	0x03, 0x50
        /*003a*/ 	.short	0x0000


	//----- nvinfo : EIATTR_MAXREG_COUNT
	.align		4
        /*003c*/ 	.byte	0x03, 0x1b
        /*003e*/ 	.short	0x00ff


	//----- nvinfo : EIATTR_EXIT_INSTR_OFFSETS
	.align		4
        /*0040*/ 	.byte	0x04, 0x1c
        /*0042*/ 	.short	(.L_17 - .L_16)


	//   ....[0]....
.L_16:
        /*0044*/ 	.word	0x00000170


	//   ....[1]....
        /*0048*/ 	.word	0x00000190


	//----- nvinfo : EIATTR_REQNTID
	.align		4
.L_17:
        /*004c*/ 	.byte	0x04, 0x10
        /*004e*/ 	.short	(.L_19 - .L_18)
.L_18:
        /*0050*/ 	.word	0x00000080
        /*0054*/ 	.word	0x00000001
        /*0058*/ 	.word	0x00000001


	//----- nvinfo : EIATTR_CBANK_PARAM_SIZE
	.align		4
.L_19:
        /*005c*/ 	.byte	0x03, 0x19
        /*005e*/ 	.short	0x0014


	//----- nvinfo : EIATTR_PARAM_CBANK
	.align		4
        /*0060*/ 	.byte	0x04, 0x0a
        /*0062*/ 	.short	(.L_21 - .L_20)
	.align		4
.L_20:
        /*0064*/ 	.word	index@(.nv.constant0.triton_poi_fused_convolution_0)
        /*0068*/ 	.short	0x0210
        /*006a*/ 	.short	0x0014


	//----- nvinfo : EIATTR_SW_WAR
	.align		4
.L_21:
        /*006c*/ 	.byte	0x04, 0x36
        /*006e*/ 	.short	(.L_23 - .L_22)
.L_22:
        /*0070*/ 	.word	0x00000008
.L_23:


//--------------------- .nv.callgraph             --------------------------
	.section	.nv.callgraph,"",@"SHT_CUDA_CALLGRAPH"
	.align	4
	.sectionentsize	8
	.align		4
        /*0000*/ 	.word	0x00000000
	.align		4
        /*0004*/ 	.word	0xffffffff
	.align		4
        /*0008*/ 	.word	0x00000000
	.align		4
        /*000c*/ 	.word	0xfffffffe
	.align		4
        /*0010*/ 	.word	0x00000000
	.align		4
        /*0014*/ 	.word	0xfffffffd
	.align		4
        /*0018*/ 	.word	0x00000000
	.align		4
        /*001c*/ 	.word	0xfffffffc


//--------------------- .text.triton_poi_fused_convolution_0 --------------------------
	.section	.text.triton_poi_fused_convolution_0,"ax",@progbits
	.align	128
        .global         triton_poi_fused_convolution_0
        .type           triton_poi_fused_convolution_0,@function
        .size           triton_poi_fused_convolution_0,(.L_x_1 - triton_poi_fused_convolution_0)
        .other          triton_poi_fused_convolution_0,@"STO_CUDA_ENTRY STV_DEFAULT"
triton_poi_fused_convolution_0:
.text.triton_poi_fused_convolution_0:
[----:B------:R-:W0:Y:S02]  /*0000*/  LDC R1, c[0x0][0x28] ;  /* 0x00000a00ff017b82 */ /* 0x000e240000000800 */
[----:B------:R-:W1:Y:S01]  /*0010*/  S2R R0, SR_TID.X ;  /* 0x0000000000007919 */ /* 0x000e620000002100 */
[----:B------:R-:W2:Y:S01]  /*0020*/  LDC.64 R2, c[0x0][0x210] ;  /* 0x00008400ff027b82 */ /* 0x000ea20000000a00 */
[----:B------:R-:W-:Y:S01]  /*0030*/  ULDC.64 UR4, c[0x0][0x208] ;  /* 0x0000820000047ab9 */ /* 0x000fe20000000a00 */
[----:B------:R-:W3:Y:S01]  /*0040*/  S2R R7, SR_CTAID.X ;  /* 0x0000000000077919 */ /* 0x000ee20000002500 */
[----:B-1----:R-:W-:Y:S02]  /*0050*/  LOP3.LUT R0, R0, 0x7f, RZ, 0xc0, !PT ;  /* 0x0000007f00007812 */ /* 0x002fe400078ec0ff */
[----:B---3--:R-:W-:-:S03]  /*0060*/  SHF.R.S32.HI R4, RZ, 0x18, R7 ;  /* 0x00000018ff047819 */ /* 0x008fc60000011407 */
[----:B------:R-:W-:Y:S01]  /*0070*/  IMAD R7, R7, 0x80, R0 ;  /* 0x0000008007077824 */ /* 0x000fe200078e0200 */
[----:B------:R-:W-:-:S03]  /*0080*/  SGXT R0, R4, 0x1 ;  /* 0x000000010400781a */ /* 0x000fc60000000200 */
[C---:B--2---:R-:W-:Y:S01]  /*0090*/  IMAD.WIDE R2, R7.reuse, 0x4, R2 ;  /* 0x0000000407027825 */ /* 0x044fe200078e0202 */
[----:B------:R-:W1:Y:S01]  /*00a0*/  LDC.64 R4, c[0x0][0x218] ;  /* 0x00008600ff047b82 */ /* 0x000e620000000a00 */
[----:B------:R-:W-:Y:S02]  /*00b0*/  ISETP.GE.AND P0, PT, R7, 0x400, PT ;  /* 0x000004000700780c */ /* 0x000fe40003f06270 */
[----:B------:R-:W-:Y:S01]  /*00c0*/  LEA.HI R0, R0, R7, RZ, 0x6 ;  /* 0x0000000700007211 */ /* 0x000fe200078f30ff */
[----:B------:R-:W-:-:S03]  /*00d0*/  IMAD.MOV.U32 R7, RZ, RZ, RZ ;  /* 0x000000ffff077224 */ /* 0x000fc600078e00ff */
[----:B------:R-:W-:-:S04]  /*00e0*/  SHF.R.S32.HI R0, RZ, 0x6, R0 ;  /* 0x00000006ff007819 */ /* 0x000fc80000011400 */
[----:B------:R-:W-:-:S04]  /*00f0*/  LEA.HI R6, R0, R0, RZ, 0x2 ;  /* 0x0000000000067211 */ /* 0x000fc800078f10ff */
[----:B------:R-:W-:-:S05]  /*0100*/  LOP3.LUT R9, R6, 0xfffffffc, RZ, 0xc0, !PT ;  /* 0xfffffffc06097812 */ /* 0x000fca00078ec0ff */
[----:B------:R-:W-:Y:S02]  /*0110*/  IMAD.IADD R9, R0, 0x1, -R9 ;  /* 0x0000000100097824 */ /* 0x000fe400078e0a09 */
[----:B------:R-:W-:Y:S02]  /*0120*/  IMAD.MOV.U32 R0, RZ, RZ, RZ ;  /* 0x000000ffff007224 */ /* 0x000fe400078e00ff */
[----:B-1----:R-:W-:-:S04]  /*0130*/  IMAD.WIDE R4, R9, 0x4, R4 ;  /* 0x0000000409047825 */ /* 0x002fc800078e0204 */
[----:B------:R-:W2:Y:S04]  /*0140*/  @!P0 LDG.E R0, desc[UR4][R2.64] ;  /* 0x0000000402008981 */ /* 0x000ea8000c1e1900 */
[----:B------:R-:W2:Y:S02]  /*0150*/  @!P0 LDG.E.EL R7, desc[UR4][R4.64] ;  /* 0x0000000404078981 */ /* 0x000ea4000c2e1900 */
[----:B--2---:R-:W-:Y:S01]  /*0160*/  FADD R7, R7, R0 ;  /* 0x0000000007077221 */ /* 0x004fe20000000000 */
[----:B------:R-:W-:Y:S06]  /*0170*/  @P0 EXIT ;  /* 0x000000000000094d */ /* 0x000fec0003800000 */
[----:B------:R-:W-:Y:S01]  /*0180*/  STG.E desc[UR4][R2.64], R7 ;  /* 0x0000000702007986 */ /* 0x000fe2000c101904 */
[----:B------:R-:W-:Y:S05]  /*0190*/  EXIT ;  /* 0x000000000000794d */ /* 0x000fea0003800000 */
.L_x_0:
[----:B------:R-:W-:-:S00]  /*01a0*/  BRA `(.L_x_0) ;  /* 0xfffffffc00fc7947 */ /* 0x000fc0000383ffff */
[----:B------:R-:W-:-:S00]  /*01b0*/  NOP ;  /* 0x0000000000007918 */ /* 0x000fc00000000000 */
        /* <DEDUP_REMOVED lines=12> */
.L_x_1:


//--------------------- .nv.constant0.triton_poi_fused_convolution_0 --------------------------
	.section	.nv.constant0.triton_poi_fused_convolution_0,"a",@progbits
	.sectionflags	@""
	.align	4
.nv.constant0.triton_poi_fused_convolution_0:
	.zero		548
